//
// Generated by NVIDIA NVVM Compiler
//
// Compiler Build ID: CL-36424714
// Cuda compilation tools, release 13.0, V13.0.88
// Based on NVVM 20.0.0
//

.version 9.0
.target sm_100
.address_size 64

	// .globl	_Z25update_temperature_kernelPdP7Polygoni

.visible .entry _Z25update_temperature_kernelPdP7Polygoni(
	.param .u64 .ptr .align 1 _Z25update_temperature_kernelPdP7Polygoni_param_0,
	.param .u64 .ptr .align 1 _Z25update_temperature_kernelPdP7Polygoni_param_1,
	.param .u32 _Z25update_temperature_kernelPdP7Polygoni_param_2
)
{
	.reg .pred 	%p<49>;
	.reg .b32 	%r<60>;
	.reg .b64 	%rd<17>;
	.reg .b64 	%fd<69>;

	ld.param.u64 	%rd8, [_Z25update_temperature_kernelPdP7Polygoni_param_0];
	ld.param.u64 	%rd9, [_Z25update_temperature_kernelPdP7Polygoni_param_1];
	ld.param.u32 	%r32, [_Z25update_temperature_kernelPdP7Polygoni_param_2];
	mov.u32 	%r33, %ctaid.x;
	mov.u32 	%r34, %ntid.x;
	mov.u32 	%r35, %tid.x;
	mad.lo.s32 	%r1, %r33, %r34, %r35;
	mov.u32 	%r36, %ctaid.y;
	mov.u32 	%r37, %ntid.y;
	mov.u32 	%r38, %tid.y;
	mad.lo.s32 	%r39, %r36, %r37, %r38;
	setp.gt.s32 	%p1, %r1, 99;
	setp.gt.u32 	%p2, %r39, 99;
	or.pred  	%p3, %p1, %p2;
	setp.lt.s32 	%p4, %r32, 1;
	or.pred  	%p5, %p3, %p4;
	@%p5 bra 	$L__BB0_33;
	cvta.to.global.u64 	%rd10, %rd8;
	cvt.rn.f64.s32 	%fd1, %r1;
	cvt.rn.f64.u32 	%fd2, %r39;
	mad.lo.s32 	%r41, %r39, 100, %r1;
	mul.wide.s32 	%rd11, %r41, 8;
	add.s64 	%rd1, %rd10, %rd11;
	cvta.to.global.u64 	%rd2, %rd9;
	mov.b32 	%r45, 0;
$L__BB0_2:
	mul.wide.u32 	%rd12, %r45, 1616;
	add.s64 	%rd3, %rd2, %rd12;
	ld.global.u32 	%r4, [%rd3+1600];
	setp.lt.s32 	%p6, %r4, 1;
	@%p6 bra 	$L__BB0_32;
	add.s32 	%r55, %r4, -1;
	and.b32  	%r6, %r4, 3;
	setp.lt.u32 	%p7, %r4, 4;
	mov.b32 	%r54, 0;
	mov.u32 	%r50, %r54;
	@%p7 bra 	$L__BB0_18;
	and.b32  	%r54, %r4, 2147483644;
	mov.b32 	%r46, 0;
	mov.u32 	%r50, %r46;
$L__BB0_5:
	mul.wide.u32 	%rd13, %r46, 16;
	add.s64 	%rd4, %rd3, %rd13;
	ld.global.f64 	%fd3, [%rd4+8];
	setp.gt.f64 	%p8, %fd3, %fd2;
	mul.wide.s32 	%rd14, %r55, 16;
	add.s64 	%rd5, %rd3, %rd14;
	ld.global.f64 	%fd4, [%rd5+8];
	setp.leu.f64 	%p9, %fd4, %fd2;
	xor.pred  	%p10, %p8, %p9;
	@%p10 bra 	$L__BB0_8;
	ld.global.f64 	%fd12, [%rd5];
	ld.global.f64 	%fd13, [%rd4];
	sub.f64 	%fd14, %fd12, %fd13;
	sub.f64 	%fd15, %fd2, %fd3;
	mul.f64 	%fd16, %fd14, %fd15;
	sub.f64 	%fd17, %fd4, %fd3;
	div.rn.f64 	%fd18, %fd16, %fd17;
	add.f64 	%fd19, %fd13, %fd18;
	setp.leu.f64 	%p11, %fd19, %fd1;
	@%p11 bra 	$L__BB0_8;
	setp.eq.s32 	%p12, %r50, 0;
	selp.u32 	%r50, 1, 0, %p12;
$L__BB0_8:
	ld.global.f64 	%fd5, [%rd4+24];
	setp.gt.f64 	%p13, %fd5, %fd2;
	setp.leu.f64 	%p14, %fd3, %fd2;
	xor.pred  	%p15, %p13, %p14;
	@%p15 bra 	$L__BB0_11;
	ld.global.f64 	%fd20, [%rd4];
	ld.global.f64 	%fd21, [%rd4+16];
	sub.f64 	%fd22, %fd20, %fd21;
	sub.f64 	%fd23, %fd2, %fd5;
	mul.f64 	%fd24, %fd22, %fd23;
	sub.f64 	%fd25, %fd3, %fd5;
	div.rn.f64 	%fd26, %fd24, %fd25;
	add.f64 	%fd27, %fd21, %fd26;
	setp.leu.f64 	%p16, %fd27, %fd1;
	@%p16 bra 	$L__BB0_11;
	setp.eq.s32 	%p17, %r50, 0;
	selp.u32 	%r50, 1, 0, %p17;
$L__BB0_11:
	ld.global.f64 	%fd6, [%rd4+40];
	setp.gt.f64 	%p18, %fd6, %fd2;
	setp.leu.f64 	%p19, %fd5, %fd2;
	xor.pred  	%p20, %p18, %p19;
	@%p20 bra 	$L__BB0_14;
	ld.global.f64 	%fd28, [%rd4+16];
	ld.global.f64 	%fd29, [%rd4+32];
	sub.f64 	%fd30, %fd28, %fd29;
	sub.f64 	%fd31, %fd2, %fd6;
	mul.f64 	%fd32, %fd30, %fd31;
	sub.f64 	%fd33, %fd5, %fd6;
	div.rn.f64 	%fd34, %fd32, %fd33;
	add.f64 	%fd35, %fd29, %fd34;
	setp.leu.f64 	%p21, %fd35, %fd1;
	@%p21 bra 	$L__BB0_14;
	setp.eq.s32 	%p22, %r50, 0;
	selp.u32 	%r50, 1, 0, %p22;
$L__BB0_14:
	add.s32 	%r55, %r46, 3;
	ld.global.f64 	%fd7, [%rd4+56];
	setp.gt.f64 	%p23, %fd7, %fd2;
	setp.leu.f64 	%p24, %fd6, %fd2;
	xor.pred  	%p25, %p23, %p24;
	@%p25 bra 	$L__BB0_17;
	ld.global.f64 	%fd36, [%rd4+32];
	ld.global.f64 	%fd37, [%rd4+48];
	sub.f64 	%fd38, %fd36, %fd37;
	sub.f64 	%fd39, %fd2, %fd7;
	mul.f64 	%fd40, %fd38, %fd39;
	sub.f64 	%fd41, %fd6, %fd7;
	div.rn.f64 	%fd42, %fd40, %fd41;
	add.f64 	%fd43, %fd37, %fd42;
	setp.leu.f64 	%p26, %fd43, %fd1;
	@%p26 bra 	$L__BB0_17;
	setp.eq.s32 	%p27, %r50, 0;
	selp.u32 	%r50, 1, 0, %p27;
$L__BB0_17:
	add.s32 	%r46, %r46, 4;
	setp.ne.s32 	%p28, %r46, %r54;
	@%p28 bra 	$L__BB0_5;
$L__BB0_18:
	setp.eq.s32 	%p29, %r6, 0;
	@%p29 bra 	$L__BB0_30;
	mul.wide.u32 	%rd15, %r54, 16;
	add.s64 	%rd6, %rd3, %rd15;
	ld.global.f64 	%fd8, [%rd6+8];
	setp.gt.f64 	%p30, %fd8, %fd2;
	mul.wide.s32 	%rd16, %r55, 16;
	add.s64 	%rd7, %rd3, %rd16;
	ld.global.f64 	%fd9, [%rd7+8];
	setp.leu.f64 	%p31, %fd9, %fd2;
	xor.pred  	%p32, %p30, %p31;
	@%p32 bra 	$L__BB0_22;
	ld.global.f64 	%fd44, [%rd7];
	ld.global.f64 	%fd45, [%rd6];
	sub.f64 	%fd46, %fd44, %fd45;
	sub.f64 	%fd47, %fd2, %fd8;
	mul.f64 	%fd48, %fd46, %fd47;
	sub.f64 	%fd49, %fd9, %fd8;
	div.rn.f64 	%fd50, %fd48, %fd49;
	add.f64 	%fd51, %fd45, %fd50;
	setp.leu.f64 	%p33, %fd51, %fd1;
	@%p33 bra 	$L__BB0_22;
	setp.eq.s32 	%p34, %r50, 0;
	selp.u32 	%r50, 1, 0, %p34;
$L__BB0_22:
	setp.eq.s32 	%p35, %r6, 1;
	@%p35 bra 	$L__BB0_30;
	ld.global.f64 	%fd10, [%rd6+24];
	setp.gt.f64 	%p36, %fd10, %fd2;
	setp.leu.f64 	%p37, %fd8, %fd2;
	xor.pred  	%p38, %p36, %p37;
	@%p38 bra 	$L__BB0_26;
	ld.global.f64 	%fd52, [%rd6];
	ld.global.f64 	%fd53, [%rd6+16];
	sub.f64 	%fd54, %fd52, %fd53;
	sub.f64 	%fd55, %fd2, %fd10;
	mul.f64 	%fd56, %fd54, %fd55;
	sub.f64 	%fd57, %fd8, %fd10;
	div.rn.f64 	%fd58, %fd56, %fd57;
	add.f64 	%fd59, %fd53, %fd58;
	setp.leu.f64 	%p39, %fd59, %fd1;
	@%p39 bra 	$L__BB0_26;
	setp.eq.s32 	%p40, %r50, 0;
	selp.u32 	%r50, 1, 0, %p40;
$L__BB0_26:
	setp.eq.s32 	%p41, %r6, 2;
	@%p41 bra 	$L__BB0_30;
	ld.global.f64 	%fd11, [%rd6+40];
	setp.gt.f64 	%p42, %fd11, %fd2;
	setp.leu.f64 	%p43, %fd10, %fd2;
	xor.pred  	%p44, %p42, %p43;
	@%p44 bra 	$L__BB0_30;
	ld.global.f64 	%fd60, [%rd6+16];
	ld.global.f64 	%fd61, [%rd6+32];
	sub.f64 	%fd62, %fd60, %fd61;
	sub.f64 	%fd63, %fd2, %fd11;
	mul.f64 	%fd64, %fd62, %fd63;
	sub.f64 	%fd65, %fd10, %fd11;
	div.rn.f64 	%fd66, %fd64, %fd65;
	add.f64 	%fd67, %fd61, %fd66;
	setp.leu.f64 	%p45, %fd67, %fd1;
	@%p45 bra 	$L__BB0_30;
	setp.eq.s32 	%p46, %r50, 0;
	selp.u32 	%r50, 1, 0, %p46;
$L__BB0_30:
	setp.eq.s32 	%p47, %r50, 0;
	@%p47 bra 	$L__BB0_32;
	ld.global.f64 	%fd68, [%rd3+1608];
	st.global.f64 	[%rd1], %fd68;
$L__BB0_32:
	add.s32 	%r45, %r45, 1;
	setp.ne.s32 	%p48, %r45, %r32;
	@%p48 bra 	$L__BB0_2;
$L__BB0_33:
	ret;

}
	// .globl	_Z31simulate_heat_conduction_kernelPdS_
.visible .entry _Z31simulate_heat_conduction_kernelPdS_(
	.param .u64 .ptr .align 1 _Z31simulate_heat_conduction_kernelPdS__param_0,
	.param .u64 .ptr .align 1 _Z31simulate_heat_conduction_kernelPdS__param_1
)
{
	.reg .pred 	%p<12>;
	.reg .b32 	%r<11>;
	.reg .b64 	%rd<8>;
	.reg .b64 	%fd<13>;

	ld.param.u64 	%rd1, [_Z31simulate_heat_conduction_kernelPdS__param_0];
	ld.param.u64 	%rd2, [_Z31simulate_heat_conduction_kernelPdS__param_1];
	mov.u32 	%r3, %ctaid.x;
	mov.u32 	%r4, %ntid.x;
	mov.u32 	%r5, %tid.x;
	mad.lo.s32 	%r1, %r3, %r4, %r5;
	mov.u32 	%r6, %ctaid.y;
	mov.u32 	%r7, %ntid.y;
	mov.u32 	%r8, %tid.y;
	mad.lo.s32 	%r9, %r6, %r7, %r8;
	setp.gt.s32 	%p1, %r1, 99;
	setp.gt.u32 	%p2, %r9, 99;
	or.pred  	%p3, %p1, %p2;
	setp.eq.s32 	%p4, %r1, 0;
	or.pred  	%p5, %p4, %p3;
	setp.eq.s32 	%p6, %r9, 0;
	or.pred  	%p7, %p5, %p6;
	setp.eq.s32 	%p8, %r1, 99;
	or.pred  	%p9, %p8, %p7;
	setp.eq.s32 	%p10, %r9, 99;
	or.pred  	%p11, %p9, %p10;
	@%p11 bra 	$L__BB1_2;
	cvta.to.global.u64 	%rd3, %rd1;
	cvta.to.global.u64 	%rd4, %rd2;
	mad.lo.s32 	%r10, %r9, 100, %r1;
	mul.wide.s32 	%rd5, %r10, 8;
	add.s64 	%rd6, %rd3, %rd5;
	ld.global.f64 	%fd1, [%rd6];
	ld.global.f64 	%fd2, [%rd6+800];
	add.f64 	%fd3, %fd1, %fd1;
	sub.f64 	%fd4, %fd2, %fd3;
	ld.global.f64 	%fd5, [%rd6+-800];
	add.f64 	%fd6, %fd4, %fd5;
	ld.global.f64 	%fd7, [%rd6+8];
	sub.f64 	%fd8, %fd7, %fd3;
	ld.global.f64 	%fd9, [%rd6+-8];
	add.f64 	%fd10, %fd9, %fd8;
	add.f64 	%fd11, %fd6, %fd10;
	fma.rn.f64 	%fd12, %fd11, 0d3FB999999999999A, %fd1;
	add.s64 	%rd7, %rd4, %rd5;
	st.global.f64 	[%rd7], %fd12;
$L__BB1_2:
	ret;

}


// ===== COMPILED SASS (sm_100) =====

	.target	sm_100

	.elftype	@"ET_EXEC"


//--------------------- .note.nv.tkinfo           --------------------------
	.section	.note.nv.tkinfo,"",@"SHT_NOTE"
	.sectionflags	@"SHF_NOTE_NV_TKINFO"
	.tkinfo
        /*0018*/ 	.word	0x00000002
        /*0030*/ 	.string	""
        /*0030*/ 	.string	"ptxas"
        /*0030*/ 	.string	"Cuda compilation tools, release 13.0, V13.0.88"
        /*0030*/ 	.string	"Build cuda_13.0.r13.0/compiler.36424714_0"
        /*0030*/ 	.string	"-arch sm_100 -m 64 "



//--------------------- .note.nv.cuinfo           --------------------------
	.section	.note.nv.cuinfo,"",@"SHT_NOTE"
	.sectionflags	@"SHF_NOTE_NV_CUINFO"
        /*0018*/ 	.short	0x0002
        /*001a*/ 	.short	0x0064
        /*001c*/ 	.short	0x0082
	.zero		2


//--------------------- .nv.info                  --------------------------
	.section	.nv.info,"",@"SHT_CUDA_INFO"
	.align	4


	//----- nvinfo : EIATTR_REGCOUNT
	.align		4
        /*0000*/ 	.byte	0x04, 0x2f
        /*0002*/ 	.short	(.L_1 - .L_0)
	.align		4
.L_0:
        /*0004*/ 	.word	index@(_Z25update_temperature_kernelPdP7Polygoni)
        /*0008*/ 	.word	0x00000024


	//----- nvinfo : EIATTR_FRAME_SIZE
	.align		4
.L_1:
        /*000c*/ 	.byte	0x04, 0x11
        /*000e*/ 	.short	(.L_3 - .L_2)
	.align		4
.L_2:
        /*0010*/ 	.word	index@($__internal_0_$__cuda_sm20_div_rn_f64_full)
        /*0014*/ 	.word	0x00000000


	//----- nvinfo : EIATTR_FRAME_SIZE
	.align		4
.L_3:
        /*0018*/ 	.byte	0x04, 0x11
        /*001a*/ 	.short	(.L_5 - .L_4)
	.align		4
.L_4:
        /*001c*/ 	.word	index@(_Z25update_temperature_kernelPdP7Polygoni)
        /*0020*/ 	.word	0x00000000


	//----- nvinfo : EIATTR_REGCOUNT
	.align		4
.L_5:
        /*0024*/ 	.byte	0x04, 0x2f
        /*0026*/ 	.short	(.L_7 - .L_6)
	.align		4
.L_6:
        /*0028*/ 	.word	index@(_Z31simulate_heat_conduction_kernelPdS_)
        /*002c*/ 	.word	0x00000012


	//----- nvinfo : EIATTR_FRAME_SIZE
	.align		4
.L_7:
        /*0030*/ 	.byte	0x04, 0x11
        /*0032*/ 	.short	(.L_9 - .L_8)
	.align		4
.L_8:
        /*0034*/ 	.word	index@(_Z31simulate_heat_conduction_kernelPdS_)
        /*0038*/ 	.word	0x00000000


	//----- nvinfo : EIATTR_MIN_STACK_SIZE
	.align		4
.L_9:
        /*003c*/ 	.byte	0x04, 0x12
        /*003e*/ 	.short	(.L_11 - .L_10)
	.align		4
.L_10:
        /*0040*/ 	.word	index@(_Z31simulate_heat_conduction_kernelPdS_)
        /*0044*/ 	.word	0x00000000


	//----- nvinfo : EIATTR_MIN_STACK_SIZE
	.align		4
.L_11:
        /*0048*/ 	.byte	0x04, 0x12
        /*004a*/ 	.short	(.L_13 - .L_12)
	.align		4
.L_12:
        /*004c*/ 	.word	index@(_Z25update_temperature_kernelPdP7Polygoni)
        /*0050*/ 	.word	0x00000000
.L_13:


//--------------------- .nv.compat                --------------------------
	.section	.nv.compat,"",@"SHT_CUDA_COMPAT_INFO"
	.align	4
        /*0000*/ 	.byte	0x02, 0x09, 0x00, 0x00, 0x02, 0x02, 0x01, 0x00, 0x02, 0x05, 0x05, 0x00, 0x03, 0x07, 0x01, 0x01
        /*0010*/ 	.byte	0x02, 0x03, 0x00, 0x00, 0x02, 0x06, 0x01, 0x00, 0x04, 0x0b, 0x08, 0x00, 0x01, 0x00, 0x00, 0x00
        /*0020*/ 	.byte	0x00, 0x00, 0x00, 0x00


//--------------------- .nv.info._Z31simulate_heat_conduction_kernelPdS_ --------------------------
	.section	.nv.info._Z31simulate_heat_conduction_kernelPdS_,"",@"SHT_CUDA_INFO"
	.sectionflags	@""
	.align	4


	//----- nvinfo : EIATTR_CUDA_API_VERSION
	.align		4
        /*0000*/ 	.byte	0x04, 0x37
        /*0002*/ 	.short	(.L_15 - .L_14)
.L_14:
        /*0004*/ 	.word	0x00000082


	//----- nvinfo : EIATTR_KPARAM_INFO
	.align		4
.L_15:
        /*0008*/ 	.byte	0x04, 0x17
        /*000a*/ 	.short	(.L_17 - .L_16)
.L_16:
        /*000c*/ 	.word	0x00000000
        /*0010*/ 	.short	0x0001
        /*0012*/ 	.short	0x0008
        /*0014*/ 	.byte	0x00, 0xf5, 0x21, 0x00


	//----- nvinfo : EIATTR_KPARAM_INFO
	.align		4
.L_17:
        /*0018*/ 	.byte	0x04, 0x17
        /*001a*/ 	.short	(.L_19 - .L_18)
.L_18:
        /*001c*/ 	.word	0x00000000
        /*0020*/ 	.short	0x0000
        /*0022*/ 	.short	0x0000
        /*0024*/ 	.byte	0x00, 0xf5, 0x21, 0x00


	//----- nvinfo : EIATTR_SPARSE_MMA_MASK
	.align		4
.L_19:
        /*0028*/ 	.byte	0x03, 0x50
        /*002a*/ 	.short	0x0000


	//----- nvinfo : EIATTR_MAXREG_COUNT
	.align		4
        /*002c*/ 	.byte	0x03, 0x1b
        /*002e*/ 	.short	0x00ff


	//----- nvinfo : EIATTR_MERCURY_ISA_VERSION
	.align		4
        /*0030*/ 	.byte	0x03, 0x5f
        /*0032*/ 	.short	0x0101


	//----- nvinfo : EIATTR_VRC_CTA_INIT_COUNT
	.align		4
        /*0034*/ 	.byte	0x02, 0x4a
	.zero		1
	.zero		1


	//----- nvinfo : EIATTR_EXIT_INSTR_OFFSETS
	.align		4
        /*0038*/ 	.byte	0x04, 0x1c
        /*003a*/ 	.short	(.L_21 - .L_20)


	//   ....[0]....
.L_20:
        /*003c*/ 	.word	0x000000f0


	//   ....[1]....
        /*0040*/ 	.word	0x00000250


	//----- nvinfo : EIATTR_CBANK_PARAM_SIZE
	.align		4
.L_21:
        /*0044*/ 	.byte	0x03, 0x19
        /*0046*/ 	.short	0x0010


	//----- nvinfo : EIATTR_PARAM_CBANK
	.align		4
        /*0048*/ 	.byte	0x04, 0x0a
        /*004a*/ 	.short	(.L_23 - .L_22)
	.align		4
.L_22:
        /*004c*/ 	.word	index@(.nv.constant0._Z31simulate_heat_conduction_kernelPdS_)
        /*0050*/ 	.short	0x0380
        /*0052*/ 	.short	0x0010


	//----- nvinfo : EIATTR_SW_WAR
	.align		4
.L_23:
        /*0054*/ 	.byte	0x04, 0x36
        /*0056*/ 	.short	(.L_25 - .L_24)
.L_24:
        /*0058*/ 	.word	0x00000008
.L_25:


//--------------------- .nv.info._Z25update_temperature_kernelPdP7Polygoni --------------------------
	.section	.nv.info._Z25update_temperature_kernelPdP7Polygoni,"",@"SHT_CUDA_INFO"
	.sectionflags	@""
	.align	4


	//----- nvinfo : EIATTR_CUDA_API_VERSION
	.align		4
        /*0000*/ 	.byte	0x04, 0x37
        /*0002*/ 	.short	(.L_27 - .L_26)
.L_26:
        /*0004*/ 	.word	0x00000082


	//----- nvinfo : EIATTR_KPARAM_INFO
	.align		4
.L_27:
        /*0008*/ 	.byte	0x04, 0x17
        /*000a*/ 	.short	(.L_29 - .L_28)
.L_28:
        /*000c*/ 	.word	0x00000000
        /*0010*/ 	.short	0x0002
        /*0012*/ 	.short	0x0010
        /*0014*/ 	.byte	0x00, 0xf0, 0x11, 0x00


	//----- nvinfo : EIATTR_KPARAM_INFO
	.align		4
.L_29:
        /*0018*/ 	.byte	0x04, 0x17
        /*001a*/ 	.short	(.L_31 - .L_30)
.L_30:
        /*001c*/ 	.word	0x00000000
        /*0020*/ 	.short	0x0001
        /*0022*/ 	.short	0x0008
        /*0024*/ 	.byte	0x00, 0xf5, 0x21, 0x00


	//----- nvinfo : EIATTR_KPARAM_INFO
	.align		4
.L_31:
        /*0028*/ 	.byte	0x04, 0x17
        /*002a*/ 	.short	(.L_33 - .L_32)
.L_32:
        /*002c*/ 	.word	0x00000000
        /*0030*/ 	.short	0x0000
        /*0032*/ 	.short	0x0000
        /*0034*/ 	.byte	0x00, 0xf5, 0x21, 0x00


	//----- nvinfo : EIATTR_SPARSE_MMA_MASK
	.align		4
.L_33:
        /*0038*/ 	.byte	0x03, 0x50
        /*003a*/ 	.short	0x0000


	//----- nvinfo : EIATTR_MAXREG_COUNT
	.align		4
        /*003c*/ 	.byte	0x03, 0x1b
        /*003e*/ 	.short	0x00ff


	//----- nvinfo : EIATTR_MERCURY_ISA_VERSION
	.align		4
        /*0040*/ 	.byte	0x03, 0x5f
        /*0042*/ 	.short	0x0101


	//----- nvinfo : EIATTR_VRC_CTA_INIT_COUNT
	.align		4
        /*0044*/ 	.byte	0x02, 0x4a
	.zero		1
	.zero		1


	//----- nvinfo : EIATTR_EXIT_INSTR_OFFSETS
	.align		4
        /*0048*/ 	.byte	0x04, 0x1c
        /*004a*/ 	.short	(.L_35 - .L_34)


	//   ....[0]....
.L_34:
        /*004c*/ 	.word	0x000000d0


	//   ....[1]....
        /*0050*/ 	.word	0x000015a0


	//----- nvinfo : EIATTR_CRS_STACK_SIZE
	.align		4
.L_35:
        /*0054*/ 	.byte	0x04, 0x1e
        /*0056*/ 	.short	(.L_37 - .L_36)
.L_36:
        /*0058*/ 	.word	0x00000000


	//----- nvinfo : EIATTR_CBANK_PARAM_SIZE
	.align		4
.L_37:
        /*005c*/ 	.byte	0x03, 0x19
        /*005e*/ 	.short	0x0014


	//----- nvinfo : EIATTR_PARAM_CBANK
	.align		4
        /*0060*/ 	.byte	0x04, 0x0a
        /*0062*/ 	.short	(.L_39 - .L_38)
	.align		4
.L_38:
        /*0064*/ 	.word	index@(.nv.constant0._Z25update_temperature_kernelPdP7Polygoni)
        /*0068*/ 	.short	0x0380
        /*006a*/ 	.short	0x0014


	//----- nvinfo : EIATTR_SW_WAR
	.align		4
.L_39:
        /*006c*/ 	.byte	0x04, 0x36
        /*006e*/ 	.short	(.L_41 - .L_40)
.L_40:
        /*0070*/ 	.word	0x00000008
.L_41:


//--------------------- .nv.callgraph             --------------------------
	.section	.nv.callgraph,"",@"SHT_CUDA_CALLGRAPH"
	.align	4
	.sectionentsize	8
	.align		4
        /*0000*/ 	.word	0x00000000
	.align		4
        /*0004*/ 	.word	0xffffffff
	.align		4
        /*0008*/ 	.word	0x00000000
	.align		4
        /*000c*/ 	.word	0xfffffffe
	.align		4
        /*0010*/ 	.word	0x00000000
	.align		4
        /*0014*/ 	.word	0xfffffffd
	.align		4
        /*0018*/ 	.word	0x00000000
	.align		4
        /*001c*/ 	.word	0xfffffffc


//--------------------- .text._Z31simulate_heat_conduction_kernelPdS_ --------------------------
	.section	.text._Z31simulate_heat_conduction_kernelPdS_,"ax",@progbits
	.align	128
        .global         _Z31simulate_heat_conduction_kernelPdS_
        .type           _Z31simulate_heat_conduction_kernelPdS_,@function
        .size           _Z31simulate_heat_conduction_kernelPdS_,(.L_x_41 - _Z31simulate_heat_conduction_kernelPdS_)
        .other          _Z31simulate_heat_conduction_kernelPdS_,@"STO_CUDA_ENTRY STV_DEFAULT"
_Z31simulate_heat_conduction_kernelPdS_:
.text._Z31simulate_heat_conduction_kernelPdS_:
[----:B------:R-:W-:Y:S01]  /*0000*/  LDC R1, c[0x0][0x37c] ;  /* 0x0000df00ff017b82 */ /* 0x000fe20000000800 */
[----:B------:R-:W0:Y:S07]  /*0010*/  S2R R2, SR_TID.Y ;  /* 0x0000000000027919 */ /* 0x000e2e0000002200 */
[----:B------:R-:W1:Y:S01]  /*0020*/  LDC R0, c[0x0][0x360] ;  /* 0x0000d800ff007b82 */ /* 0x000e620000000800 */
[----:B------:R-:W1:Y:S07]  /*0030*/  S2R R3, SR_TID.X ;  /* 0x0000000000037919 */ /* 0x000e6e0000002100 */
[----:B------:R-:W0:Y:S08]  /*0040*/  S2UR UR5, SR_CTAID.Y ;  /* 0x00000000000579c3 */ /* 0x000e300000002600 */
[----:B------:R-:W0:Y:S08]  /*0050*/  LDC R5, c[0x0][0x364] ;  /* 0x0000d900ff057b82 */ /* 0x000e300000000800 */
[----:B------:R-:W1:Y:S01]  /*0060*/  S2UR UR4, SR_CTAID.X ;  /* 0x00000000000479c3 */ /* 0x000e620000002500 */
[----:B0-----:R-:W-:-:S05]  /*0070*/  IMAD R5, R5, UR5, R2 ;  /* 0x0000000505057c24 */ /* 0x001fca000f8e0202 */
[----:B------:R-:W-:Y:S01]  /*0080*/  ISETP.GT.U32.AND P0, PT, R5, 0x63, PT ;  /* 0x000000630500780c */ /* 0x000fe20003f04070 */
[----:B-1----:R-:W-:-:S05]  /*0090*/  IMAD R0, R0, UR4, R3 ;  /* 0x0000000400007c24 */ /* 0x002fca000f8e0203 */
[----:B------:R-:W-:-:S04]  /*00a0*/  ISETP.GT.OR P0, PT, R0, 0x63, P0 ;  /* 0x000000630000780c */ /* 0x000fc80000704670 */
[----:B------:R-:W-:-:S04]  /*00b0*/  ISETP.EQ.OR P0, PT, R0, RZ, P0 ;  /* 0x000000ff0000720c */ /* 0x000fc80000702670 */
[----:B------:R-:W-:-:S04]  /*00c0*/  ISETP.EQ.OR P0, PT, R5, RZ, P0 ;  /* 0x000000ff0500720c */ /* 0x000fc80000702670 */
[----:B------:R-:W-:-:S04]  /*00d0*/  ISETP.EQ.OR P0, PT, R0, 0x63, P0 ;  /* 0x000000630000780c */ /* 0x000fc80000702670 */
[----:B------:R-:W-:-:S13]  /*00e0*/  ISETP.EQ.OR P0, PT, R5, 0x63, P0 ;  /* 0x000000630500780c */ /* 0x000fda0000702670 */
[----:B------:R-:W-:Y:S05]  /*00f0*/  @P0 EXIT ;  /* 0x000000000000094d */ /* 0x000fea0003800000 */
[----:B------:R-:W0:Y:S01]  /*0100*/  LDC.64 R2, c[0x0][0x380] ;  /* 0x0000e000ff027b82 */ /* 0x000e220000000a00 */
[----:B------:R-:W1:Y:S01]  /*0110*/  LDCU.64 UR4, c[0x0][0x358] ;  /* 0x00006b00ff0477ac */ /* 0x000e620008000a00 */
[----:B------:R-:W-:-:S04]  /*0120*/  IMAD R0, R5, 0x64, R0 ;  /* 0x0000006405007824 */ /* 0x000fc800078e0200 */
[----:B0-----:R-:W-:-:S05]  /*0130*/  IMAD.WIDE R2, R0, 0x8, R2 ;  /* 0x0000000800027825 */ /* 0x001fca00078e0202 */
[----:B-1----:R-:W2:Y:S04]  /*0140*/  LDG.E.64 R4, desc[UR4][R2.64] ;  /* 0x0000000402047981 */ /* 0x002ea8000c1e1b00 */
[----:B------:R-:W3:Y:S04]  /*0150*/  LDG.E.64 R6, desc[UR4][R2.64+0x320] ;  /* 0x0003200402067981 */ /* 0x000ee8000c1e1b00 */
[----:B------:R-:W4:Y:S04]  /*0160*/  LDG.E.64 R12, desc[UR4][R2.64+0x8] ;  /* 0x00000804020c7981 */ /* 0x000f28000c1e1b00 */
[----:B------:R-:W5:Y:S04]  /*0170*/  LDG.E.64 R10, desc[UR4][R2.64+-0x320] ;  /* 0xfffce004020a7981 */ /* 0x000f68000c1e1b00 */
[----:B------:R-:W5:Y:S01]  /*0180*/  LDG.E.64 R14, desc[UR4][R2.64+-0x8] ;  /* 0xfffff804020e7981 */ /* 0x000f62000c1e1b00 */
[----:B------:R-:W-:Y:S01]  /*0190*/  UMOV UR6, 0x9999999a ;  /* 0x9999999a00067882 */ /* 0x000fe20000000000 */
[----:B------:R-:W-:Y:S01]  /*01a0*/  UMOV UR7, 0x3fb99999 ;  /* 0x3fb9999900077882 */ /* 0x000fe20000000000 */
[----:B--2---:R-:W-:-:S08]  /*01b0*/  DADD R8, R4, R4 ;  /* 0x0000000004087229 */ /* 0x004fd00000000004 */
[----:B---3--:R-:W-:Y:S02]  /*01c0*/  DADD R6, R6, -R8 ;  /* 0x0000000006067229 */ /* 0x008fe40000000808 */
[----:B----4-:R-:W-:Y:S01]  /*01d0*/  DADD R12, -R8, R12 ;  /* 0x00000000080c7229 */ /* 0x010fe2000000010c */
[----:B------:R-:W0:Y:S05]  /*01e0*/  LDC.64 R8, c[0x0][0x388] ;  /* 0x0000e200ff087b82 */ /* 0x000e2a0000000a00 */
[----:B-----5:R-:W-:Y:S02]  /*01f0*/  DADD R6, R6, R10 ;  /* 0x0000000006067229 */ /* 0x020fe4000000000a */
[----:B------:R-:W-:-:S08]  /*0200*/  DADD R12, R12, R14 ;  /* 0x000000000c0c7229 */ /* 0x000fd0000000000e */
[----:B------:R-:W-:-:S08]  /*0210*/  DADD R6, R6, R12 ;  /* 0x0000000006067229 */ /* 0x000fd0000000000c */
[----:B------:R-:W-:Y:S01]  /*0220*/  DFMA R6, R6, UR6, R4 ;  /* 0x0000000606067c2b */ /* 0x000fe20008000004 */
[----:B0-----:R-:W-:-:S06]  /*0230*/  IMAD.WIDE R4, R0, 0x8, R8 ;  /* 0x0000000800047825 */ /* 0x001fcc00078e0208 */
[----:B------:R-:W-:Y:S01]  /*0240*/  STG.E.64 desc[UR4][R4.64], R6 ;  /* 0x0000000604007986 */ /* 0x000fe2000c101b04 */
[----:B------:R-:W-:Y:S05]  /*0250*/  EXIT ;  /* 0x000000000000794d */ /* 0x000fea0003800000 */
.L_x_0:
[----:B------:R-:W-:-:S00]  /*0260*/  BRA `(.L_x_0) ;  /* 0xfffffffc00fc7947 */ /* 0x000fc0000383ffff */
[----:B------:R-:W-:-:S00]  /*0270*/  NOP ;  /* 0x0000000000007918 */ /* 0x000fc00000000000 */
        /* <DEDUP_REMOVED lines=8> */
.L_x_41:


//--------------------- .text._Z25update_temperature_kernelPdP7Polygoni --------------------------
	.section	.text._Z25update_temperature_kernelPdP7Polygoni,"ax",@progbits
	.align	128
        .global         _Z25update_temperature_kernelPdP7Polygoni
        .type           _Z25update_temperature_kernelPdP7Polygoni,@function
        .size           _Z25update_temperature_kernelPdP7Polygoni,(.L_x_40 - _Z25update_temperature_kernelPdP7Polygoni)
        .other          _Z25update_temperature_kernelPdP7Polygoni,@"STO_CUDA_ENTRY STV_DEFAULT"
_Z25update_temperature_kernelPdP7Polygoni:
.text._Z25update_temperature_kernelPdP7Polygoni:
[----:B------:R-:W-:Y:S01]  /*0000*/  LDC R1, c[0x0][0x37c] ;  /* 0x0000df00ff017b82 */ /* 0x000fe20000000800 */
[----:B------:R-:W0:Y:S07]  /*0010*/  S2R R2, SR_TID.Y ;  /* 0x0000000000027919 */ /* 0x000e2e0000002200 */
[----:B------:R-:W1:Y:S01]  /*0020*/  LDC R0, c[0x0][0x360] ;  /* 0x0000d800ff007b82 */ /* 0x000e620000000800 */
[----:B------:R-:W1:Y:S07]  /*0030*/  S2R R5, SR_TID.X ;  /* 0x0000000000057919 */ /* 0x000e6e0000002100 */
[----:B------:R-:W0:Y:S08]  /*0040*/  S2UR UR5, SR_CTAID.Y ;  /* 0x00000000000579c3 */ /* 0x000e300000002600 */
[----:B------:R-:W0:Y:S08]  /*0050*/  LDC R3, c[0x0][0x364] ;  /* 0x0000d900ff037b82 */ /* 0x000e300000000800 */
[----:B------:R-:W1:Y:S08]  /*0060*/  S2UR UR4, SR_CTAID.X ;  /* 0x00000000000479c3 */ /* 0x000e700000002500 */
[----:B------:R-:W2:Y:S01]  /*0070*/  LDC R4, c[0x0][0x390] ;  /* 0x0000e400ff047b82 */ /* 0x000ea20000000800 */
[----:B0-----:R-:W-:-:S05]  /*0080*/  IMAD R3, R3, UR5, R2 ;  /* 0x0000000503037c24 */ /* 0x001fca000f8e0202 */
[----:B------:R-:W-:Y:S01]  /*0090*/  ISETP.GT.U32.AND P0, PT, R3, 0x63, PT ;  /* 0x000000630300780c */ /* 0x000fe20003f04070 */
[----:B-1----:R-:W-:-:S05]  /*00a0*/  IMAD R0, R0, UR4, R5 ;  /* 0x0000000400007c24 */ /* 0x002fca000f8e0205 */
[----:B------:R-:W-:-:S04]  /*00b0*/  ISETP.GT.OR P0, PT, R0, 0x63, P0 ;  /* 0x000000630000780c */ /* 0x000fc80000704670 */
[----:B--2---:R-:W-:-:S13]  /*00c0*/  ISETP.LT.OR P0, PT, R4, 0x1, P0 ;  /* 0x000000010400780c */ /* 0x004fda0000701670 */
[----:B------:R-:W-:Y:S05]  /*00d0*/  @P0 EXIT ;  /* 0x000000000000094d */ /* 0x000fea0003800000 */
[----:B------:R-:W0:Y:S01]  /*00e0*/  LDC.64 R10, c[0x0][0x380] ;  /* 0x0000e000ff0a7b82 */ /* 0x000e220000000a00 */
[----:B------:R1:W2:Y:S01]  /*00f0*/  I2F.F64 R6, R0 ;  /* 0x0000000000067312 */ /* 0x0002a20000201c00 */
[----:B------:R-:W-:Y:S01]  /*0100*/  IMAD R5, R3, 0x64, R0 ;  /* 0x0000006403057824 */ /* 0x000fe200078e0200 */
[----:B------:R-:W3:Y:S01]  /*0110*/  LDCU.64 UR12, c[0x0][0x358] ;  /* 0x00006b00ff0c77ac */ /* 0x000ee20008000a00 */
[----:B------:R-:W-:-:S05]  /*0120*/  UMOV UR4, URZ ;  /* 0x000000ff00047c82 */ /* 0x000fca0008000000 */
[----:B------:R1:W4:Y:S02]  /*0130*/  I2F.F64.U32 R8, R3 ;  /* 0x0000000300087312 */ /* 0x0003240000201800 */
[----:B01234-:R-:W-:-:S07]  /*0140*/  IMAD.WIDE R10, R5, 0x8, R10 ;  /* 0x00000008050a7825 */ /* 0x01ffce00078e020a */
.L_x_33:
[----:B0-----:R-:W0:Y:S01]  /*0150*/  LDCU.64 UR6, c[0x0][0x388] ;  /* 0x00007100ff0677ac */ /* 0x001e220008000a00 */
[----:B------:R-:W1:Y:S01]  /*0160*/  LDCU UR5, c[0x0][0x390] ;  /* 0x00007200ff0577ac */ /* 0x000e620008000800 */
[----:B0-----:R-:W-:-:S06]  /*0170*/  UIMAD.WIDE.U32 UR8, UR4, 0x650, UR6 ;  /* 0x00000650040878a5 */ /* 0x001fcc000f8e0006 */
[----:B------:R-:W-:Y:S02]  /*0180*/  IMAD.U32 R2, RZ, RZ, UR8 ;  /* 0x00000008ff027e24 */ /* 0x000fe4000f8e00ff */
[----:B------:R-:W-:-:S05]  /*0190*/  IMAD.U32 R3, RZ, RZ, UR9 ;  /* 0x00000009ff037e24 */ /* 0x000fca000f8e00ff */
[----:B------:R-:W2:Y:S01]  /*01a0*/  LDG.E R2, desc[UR12][R2.64+0x640] ;  /* 0x0006400c02027981 */ /* 0x000ea2000c1e1900 */
[----:B------:R-:W-:-:S04]  /*01b0*/  UIADD3 UR4, UPT, UPT, UR4, 0x1, URZ ;  /* 0x0000000104047890 */ /* 0x000fc8000fffe0ff */
[----:B-1----:R-:W-:Y:S01]  /*01c0*/  UISETP.NE.AND UP0, UPT, UR4, UR5, UPT ;  /* 0x000000050400728c */ /* 0x002fe2000bf05270 */
[----:B--2---:R-:W-:-:S13]  /*01d0*/  R2UR UR6, R2 ;  /* 0x00000000020672ca */ /* 0x004fda00000e0000 */
[----:B------:R-:W-:-:S09]  /*01e0*/  UISETP.GE.AND UP1, UPT, UR6, 0x1, UPT ;  /* 0x000000010600788c */ /* 0x000fd2000bf26270 */
[----:B------:R-:W-:Y:S05]  /*01f0*/  BRA.U !UP1, `(.L_x_1) ;  /* 0x0000001109e47547 */ /* 0x000fea000b800000 */
[----:B------:R-:W-:Y:S01]  /*0200*/  UISETP.GE.U32.AND UP1, UPT, UR6, 0x4, UPT ;  /* 0x000000040600788c */ /* 0x000fe2000bf26070 */
[----:B------:R-:W-:Y:S01]  /*0210*/  IMAD.MOV.U32 R24, RZ, RZ, RZ ;  /* 0x000000ffff187224 */ /* 0x000fe200078e00ff */
[----:B------:R-:W-:Y:S02]  /*0220*/  UIADD3 UR10, UPT, UPT, UR6, -0x1, URZ ;  /* 0xffffffff060a7890 */ /* 0x000fe4000fffe0ff */
[----:B------:R-:W-:Y:S01]  /*0230*/  ULOP3.LUT UR14, UR6, 0x3, URZ, 0xc0, !UPT ;  /* 0x00000003060e7892 */ /* 0x000fe2000f8ec0ff */
[----:B------:R-:W-:-:S04]  /*0240*/  UMOV UR5, URZ ;  /* 0x000000ff00057c82 */ /* 0x000fc80008000000 */
[----:B------:R-:W-:Y:S07]  /*0250*/  BRA.U !UP1, `(.L_x_2) ;  /* 0x0000000909a87547 */ /* 0x000fee000b800000 */
[----:B------:R-:W-:Y:S01]  /*0260*/  IMAD.MOV.U32 R24, RZ, RZ, RZ ;  /* 0x000000ffff187224 */ /* 0x000fe200078e00ff */
[----:B------:R-:W-:-:S03]  /*0270*/  ULOP3.LUT UR5, UR6, 0x7ffffffc, URZ, 0xc0, !UPT ;  /* 0x7ffffffc06057892 */ /* 0x000fc6000f8ec0ff */
[----:B------:R-:W-:-:S09]  /*0280*/  UMOV UR6, URZ ;  /* 0x000000ff00067c82 */ /* 0x000fd20008000000 */
.L_x_19:
[----:B------:R-:W-:Y:S02]  /*0290*/  UIMAD.WIDE UR10, UR10, 0x10, UR8 ;  /* 0x000000100a0a78a5 */ /* 0x000fe4000f8e0208 */
[----:B------:R-:W-:-:S04]  /*02a0*/  UIMAD.WIDE.U32 UR16, UR6, 0x10, UR8 ;  /* 0x00000010061078a5 */ /* 0x000fc8000f8e0008 */
[----:B------:R-:W-:Y:S02]  /*02b0*/  IMAD.U32 R20, RZ, RZ, UR10 ;  /* 0x0000000aff147e24 */ /* 0x000fe4000f8e00ff */
[----:B------:R-:W-:Y:S02]  /*02c0*/  IMAD.U32 R21, RZ, RZ, UR11 ;  /* 0x0000000bff157e24 */ /* 0x000fe4000f8e00ff */
[----:B------:R-:W-:Y:S02]  /*02d0*/  IMAD.U32 R14, RZ, RZ, UR16 ;  /* 0x00000010ff0e7e24 */ /* 0x000fe4000f8e00ff */
[----:B------:R-:W-:Y:S01]  /*02e0*/  IMAD.U32 R15, RZ, RZ, UR17 ;  /* 0x00000011ff0f7e24 */ /* 0x000fe2000f8e00ff */
[----:B------:R-:W2:Y:S05]  /*02f0*/  LDG.E.64 R22, desc[UR12][R20.64+0x8] ;  /* 0x0000080c14167981 */ /* 0x000eaa000c1e1b00 */
[----:B------:R-:W3:Y:S01]  /*0300*/  LDG.E.64 R14, desc[UR12][R14.64+0x8] ;  /* 0x0000080c0e0e7981 */ /* 0x000ee2000c1e1b00 */
[----:B------:R-:W-:Y:S01]  /*0310*/  BSSY.RECONVERGENT B1, `(.L_x_3) ;  /* 0x0000022000017945 */ /* 0x000fe20003800200 */
[----:B--2---:R-:W-:-:S06]  /*0320*/  DSETP.GT.AND P0, PT, R22, R8, PT ;  /* 0x000000081600722a */ /* 0x004fcc0003f04000 */
[----:B---3--:R-:W-:-:S14]  /*0330*/  DSETP.GT.XOR P0, PT, R14, R8, !P0 ;  /* 0x000000080e00722a */ /* 0x008fdc0004704800 */
[----:B------:R-:W-:Y:S05]  /*0340*/  @P0 BRA `(.L_x_4) ;  /* 0x0000000000780947 */ /* 0x000fea0003800000 */
[----:B------:R-:W-:Y:S01]  /*0350*/  IMAD.U32 R12, RZ, RZ, UR16 ;  /* 0x00000010ff0c7e24 */ /* 0x000fe2000f8e00ff */
[----:B------:R-:W-:Y:S01]  /*0360*/  MOV R13, UR17 ;  /* 0x00000011000d7c02 */ /* 0x000fe20008000f00 */
[----:B------:R-:W2:Y:S05]  /*0370*/  LDG.E.64 R2, desc[UR12][R20.64] ;  /* 0x0000000c14027981 */ /* 0x000eaa000c1e1b00 */
[----:B------:R-:W2:Y:S01]  /*0380*/  LDG.E.64 R12, desc[UR12][R12.64] ;  /* 0x0000000c0c0c7981 */ /* 0x000ea2000c1e1b00 */
[----:B------:R-:W-:Y:S01]  /*0390*/  DADD R22, -R14, R22 ;  /* 0x000000000e167229 */ /* 0x000fe20000000116 */
[----:B------:R-:W-:Y:S01]  /*03a0*/  IMAD.MOV.U32 R4, RZ, RZ, 0x1 ;  /* 0x00000001ff047424 */ /* 0x000fe200078e00ff */
[----:B------:R-:W-:Y:S01]  /*03b0*/  DADD R18, R8, -R14 ;  /* 0x0000000008127229 */ /* 0x000fe2000000080e */
[----:B------:R-:W-:Y:S03]  /*03c0*/  BSSY.RECONVERGENT B2, `(.L_x_5) ;  /* 0x0000012000027945 */ /* 0x000fe60003800200 */
[----:B------:R-:W0:Y:S02]  /*03d0*/  MUFU.RCP64H R5, R23 ;  /* 0x0000001700057308 */ /* 0x000e240000001800 */
[----:B0-----:R-:W-:-:S08]  /*03e0*/  DFMA R16, -R22, R4, 1 ;  /* 0x3ff000001610742b */ /* 0x001fd00000000104 */
[----:B------:R-:W-:-:S08]  /*03f0*/  DFMA R16, R16, R16, R16 ;  /* 0x000000101010722b */ /* 0x000fd00000000010 */
[----:B------:R-:W-:-:S08]  /*0400*/  DFMA R16, R4, R16, R4 ;  /* 0x000000100410722b */ /* 0x000fd00000000004 */
[----:B------:R-:W-:-:S08]  /*0410*/  DFMA R4, -R22, R16, 1 ;  /* 0x3ff000001604742b */ /* 0x000fd00000000110 */
[----:B------:R-:W-:Y:S02]  /*0420*/  DFMA R4, R16, R4, R16 ;  /* 0x000000041004722b */ /* 0x000fe40000000010 */
[----:B--2---:R-:W-:-:S08]  /*0430*/  DADD R2, R2, -R12 ;  /* 0x0000000002027229 */ /* 0x004fd0000000080c */
[----:B------:R-:W-:-:S08]  /*0440*/  DMUL R18, R2, R18 ;  /* 0x0000001202127228 */ /* 0x000fd00000000000 */
[----:B------:R-:W-:Y:S02]  /*0450*/  DMUL R2, R18, R4 ;  /* 0x0000000412027228 */ /* 0x000fe40000000000 */
[----:B------:R-:W-:-:S06]  /*0460*/  FSETP.GEU.AND P1, PT, |R19|, 6.5827683646048100446e-37, PT ;  /* 0x036000001300780b */ /* 0x000fcc0003f2e200 */
[----:B------:R-:W-:-:S08]  /*0470*/  DFMA R16, -R22, R2, R18 ;  /* 0x000000021610722b */ /* 0x000fd00000000112 */
[----:B------:R-:W-:-:S10]  /*0480*/  DFMA R2, R4, R16, R2 ;  /* 0x000000100402722b */ /* 0x000fd40000000002 */
[----:B------:R-:W-:-:S05]  /*0490*/  FFMA R0, RZ, R23, R3 ;  /* 0x00000017ff007223 */ /* 0x000fca0000000003 */
[----:B------:R-:W-:-:S13]  /*04a0*/  FSETP.GT.AND P0, PT, |R0|, 1.469367938527859385e-39, PT ;  /* 0x001000000000780b */ /* 0x000fda0003f04200 */
[----:B------:R-:W-:Y:S05]  /*04b0*/  @P0 BRA P1, `(.L_x_6) ;  /* 0x0000000000080947 */ /* 0x000fea0000800000 */
[----:B------:R-:W-:-:S07]  /*04c0*/  MOV R4, 0x4e0 ;  /* 0x000004e000047802 */ /* 0x000fce0000000f00 */
[----:B------:R-:W-:Y:S05]  /*04d0*/  CALL.REL.NOINC `($__internal_0_$__cuda_sm20_div_rn_f64_full) ;  /* 0x0000001000347944 */ /* 0x000fea0003c00000 */
.L_x_6:
[----:B------:R-:W-:Y:S05]  /*04e0*/  BSYNC.RECONVERGENT B2 ;  /* 0x0000000000027941 */ /* 0x000fea0003800200 */
.L_x_5:
[----:B------:R-:W-:-:S08]  /*04f0*/  DADD R2, R12, R2 ;  /* 0x000000000c027229 */ /* 0x000fd00000000002 */
[----:B------:R-:W-:-:S14]  /*0500*/  DSETP.GT.AND P0, PT, R2, R6, PT ;  /* 0x000000060200722a */ /* 0x000fdc0003f04000 */
[----:B------:R-:W-:-:S04]  /*0510*/  @P0 ISETP.NE.AND P1, PT, R24, RZ, PT ;  /* 0x000000ff1800020c */ /* 0x000fc80003f25270 */
[----:B------:R-:W-:-:S09]  /*0520*/  @P0 SEL R24, RZ, 0x1, P1 ;  /* 0x00000001ff180807 */ /* 0x000fd20000800000 */
.L_x_4:
[----:B------:R-:W-:Y:S05]  /*0530*/  BSYNC.RECONVERGENT B1 ;  /* 0x0000000000017941 */ /* 0x000fea0003800200 */
.L_x_3:
[----:B------:R-:W-:Y:S02]  /*0540*/  IMAD.U32 R16, RZ, RZ, UR16 ;  /* 0x00000010ff107e24 */ /* 0x000fe4000f8e00ff */
[----:B------:R-:W-:-:S06]  /*0550*/  IMAD.U32 R17, RZ, RZ, UR17 ;  /* 0x00000011ff117e24 */ /* 0x000fcc000f8e00ff */
[----:B------:R-:W2:Y:S01]  /*0560*/  LDG.E.64 R16, desc[UR12][R16.64+0x18] ;  /* 0x0000180c10107981 */ /* 0x000ea2000c1e1b00 */
[--C-:B------:R-:W-:Y:S01]  /*0570*/  DSETP.GT.AND P0, PT, R14, R8.reuse, PT ;  /* 0x000000080e00722a */ /* 0x100fe20003f04000 */
[----:B------:R-:W-:Y:S05]  /*0580*/  BSSY.RECONVERGENT B1, `(.L_x_7) ;  /* 0x0000023000017945 */ /* 0x000fea0003800200 */
[----:B--2---:R-:W-:-:S14]  /*0590*/  DSETP.GT.XOR P0, PT, R16, R8, !P0 ;  /* 0x000000081000722a */ /* 0x004fdc0004704800 */
[----:B------:R-:W-:Y:S05]  /*05a0*/  @P0 BRA `(.L_x_8) ;  /* 0x0000000000800947 */ /* 0x000fea0003800000 */
[----:B------:R-:W-:Y:S02]  /*05b0*/  IMAD.U32 R12, RZ, RZ, UR16 ;  /* 0x00000010ff0c7e24 */ /* 0x000fe4000f8e00ff */
[----:B------:R-:W-:Y:S02]  /*05c0*/  IMAD.U32 R13, RZ, RZ, UR17 ;  /* 0x00000011ff0d7e24 */ /* 0x000fe4000f8e00ff */
[----:B------:R-:W-:Y:S02]  /*05d0*/  IMAD.U32 R20, RZ, RZ, UR16 ;  /* 0x00000010ff147e24 */ /* 0x000fe4000f8e00ff */
[----:B------:R-:W-:Y:S02]  /*05e0*/  IMAD.U32 R21, RZ, RZ, UR17 ;  /* 0x00000011ff157e24 */ /* 0x000fe4000f8e00ff */
[----:B------:R-:W2:Y:S04]  /*05f0*/  LDG.E.64 R12, desc[UR12][R12.64+0x10] ;  /* 0x0000100c0c0c7981 */ /* 0x000ea8000c1e1b00 */
[----:B------:R-:W2:Y:S01]  /*0600*/  LDG.E.64 R2, desc[UR12][R20.64] ;  /* 0x0000000c14027981 */ /* 0x000ea2000c1e1b00 */
[----:B------:R-:W-:-:S06]  /*0610*/  DADD R22, R14, -R16 ;  /* 0x000000000e167229 */ /* 0x000fcc0000000810 */
[----:B------:R-:W0:Y:S01]  /*0620*/  MUFU.RCP64H R5, R23 ;  /* 0x0000001700057308 */ /* 0x000e220000001800 */
[----:B------:R-:W-:-:S06]  /*0630*/  IMAD.MOV.U32 R4, RZ, RZ, 0x1 ;  /* 0x00000001ff047424 */ /* 0x000fcc00078e00ff */
[----:B0-----:R-:W-:-:S08]  /*0640*/  DFMA R14, -R22, R4, 1 ;  /* 0x3ff00000160e742b */ /* 0x001fd00000000104 */
[----:B------:R-:W-:-:S08]  /*0650*/  DFMA R14, R14, R14, R14 ;  /* 0x0000000e0e0e722b */ /* 0x000fd0000000000e */
[----:B------:R-:W-:Y:S02]  /*0660*/  DFMA R14, R4, R14, R4 ;  /* 0x0000000e040e722b */ /* 0x000fe40000000004 */
[----:B------:R-:W-:-:S06]  /*0670*/  DADD R18, R8, -R16 ;  /* 0x0000000008127229 */ /* 0x000fcc0000000810 */
[----:B------:R-:W-:-:S08]  /*0680*/  DFMA R4, -R22, R14, 1 ;  /* 0x3ff000001604742b */ /* 0x000fd0000000010e */
[----:B------:R-:W-:Y:S01]  /*0690*/  DFMA R4, R14, R4, R14 ;  /* 0x000000040e04722b */ /* 0x000fe2000000000e */
[----:B------:R-:W-:Y:S01]  /*06a0*/  BSSY.RECONVERGENT B2, `(.L_x_9) ;  /* 0x000000c000027945 */ /* 0x000fe20003800200 */
[----:B--2---:R-:W-:-:S08]  /*06b0*/  DADD R2, R2, -R12 ;  /* 0x0000000002027229 */ /* 0x004fd0000000080c */
[----:B------:R-:W-:-:S08]  /*06c0*/  DMUL R18, R2, R18 ;  /* 0x0000001202127228 */ /* 0x000fd00000000000 */
[----:B------:R-:W-:-:S08]  /*06d0*/  DMUL R2, R18, R4 ;  /* 0x0000000412027228 */ /* 0x000fd00000000000 */
[----:B------:R-:W-:-:S08]  /*06e0*/  DFMA R14, -R22, R2, R18 ;  /* 0x00000002160e722b */ /* 0x000fd00000000112 */
[----:B------:R-:W-:Y:S01]  /*06f0*/  DFMA R2, R4, R14, R2 ;  /* 0x0000000e0402722b */ /* 0x000fe20000000002 */
[----:B------:R-:W-:-:S09]  /*0700*/  FSETP.GEU.AND P1, PT, |R19|, 6.5827683646048100446e-37, PT ;  /* 0x036000001300780b */ /* 0x000fd20003f2e200 */
[----:B------:R-:W-:-:S05]  /*0710*/  FFMA R0, RZ, R23, R3 ;  /* 0x00000017ff007223 */ /* 0x000fca0000000003 */
[----:B------:R-:W-:-:S13]  /*0720*/  FSETP.GT.AND P0, PT, |R0|, 1.469367938527859385e-39, PT ;  /* 0x001000000000780b */ /* 0x000fda0003f04200 */
[----:B------:R-:W-:Y:S05]  /*0730*/  @P0 BRA P1, `(.L_x_10) ;  /* 0x0000000000080947 */ /* 0x000fea0000800000 */
[----:B------:R-:W-:-:S07]  /*0740*/  MOV R4, 0x760 ;  /* 0x0000076000047802 */ /* 0x000fce0000000f00 */
[----:B------:R-:W-:Y:S05]  /*0750*/  CALL.REL.NOINC `($__internal_0_$__cuda_sm20_div_rn_f64_full) ;  /* 0x0000000c00947944 */ /* 0x000fea0003c00000 */
.L_x_10:
[----:B------:R-:W-:Y:S05]  /*0760*/  BSYNC.RECONVERGENT B2 ;  /* 0x0000000000027941 */ /* 0x000fea0003800200 */
.L_x_9:
[----:B------:R-:W-:-:S08]  /*0770*/  DADD R2, R12, R2 ;  /* 0x000000000c027229 */ /* 0x000fd00000000002 */
[----:B------:R-:W-:-:S14]  /*0780*/  DSETP.GT.AND P0, PT, R2, R6, PT ;  /* 0x000000060200722a */ /* 0x000fdc0003f04000 */
[----:B------:R-:W-:-:S04]  /*0790*/  @P0 ISETP.NE.AND P1, PT, R24, RZ, PT ;  /* 0x000000ff1800020c */ /* 0x000fc80003f25270 */
[----:B------:R-:W-:-:S09]  /*07a0*/  @P0 SEL R24, RZ, 0x1, P1 ;  /* 0x00000001ff180807 */ /* 0x000fd20000800000 */
.L_x_8:
[----:B------:R-:W-:Y:S05]  /*07b0*/  BSYNC.RECONVERGENT B1 ;  /* 0x0000000000017941 */ /* 0x000fea0003800200 */
.L_x_7:
[----:B------:R-:W-:Y:S01]  /*07c0*/  MOV R12, UR16 ;  /* 0x00000010000c7c02 */ /* 0x000fe20008000f00 */
        /* <DEDUP_REMOVED lines=33> */
.L_x_14:
[----:B------:R-:W-:Y:S05]  /*09e0*/  BSYNC.RECONVERGENT B2 ;  /* 0x0000000000027941 */ /* 0x000fea0003800200 */
.L_x_13:
[----:B------:R-:W-:-:S08]  /*09f0*/  DADD R2, R14, R2 ;  /* 0x000000000e027229 */ /* 0x000fd00000000002 */
[----:B------:R-:W-:-:S14]  /*0a00*/  DSETP.GT.AND P0, PT, R2, R6, PT ;  /* 0x000000060200722a */ /* 0x000fdc0003f04000 */
[----:B------:R-:W-:-:S04]  /*0a10*/  @P0 ISETP.NE.AND P1, PT, R24, RZ, PT ;  /* 0x000000ff1800020c */ /* 0x000fc80003f25270 */
[----:B------:R-:W-:-:S09]  /*0a20*/  @P0 SEL R24, RZ, 0x1, P1 ;  /* 0x00000001ff180807 */ /* 0x000fd20000800000 */
.L_x_12:
[----:B------:R-:W-:Y:S05]  /*0a30*/  BSYNC.RECONVERGENT B1 ;  /* 0x0000000000017941 */ /* 0x000fea0003800200 */
.L_x_11:
[----:B------:R-:W-:Y:S02]  /*0a40*/  IMAD.U32 R2, RZ, RZ, UR16 ;  /* 0x00000010ff027e24 */ /* 0x000fe4000f8e00ff */
[----:B------:R-:W-:-:S06]  /*0a50*/  IMAD.U32 R3, RZ, RZ, UR17 ;  /* 0x00000011ff037e24 */ /* 0x000fcc000f8e00ff */
[----:B------:R-:W2:Y:S01]  /*0a60*/  LDG.E.64 R2, desc[UR12][R2.64+0x38] ;  /* 0x0000380c02027981 */ /* 0x000ea2000c1e1b00 */
[--C-:B------:R-:W-:Y:S01]  /*0a70*/  DSETP.GT.AND P0, PT, R12, R8.reuse, PT ;  /* 0x000000080c00722a */ /* 0x100fe20003f04000 */
[----:B------:R-:W-:Y:S01]  /*0a80*/  UIADD3 UR10, UPT, UPT, UR6, 0x3, URZ ;  /* 0x00000003060a7890 */ /* 0x000fe2000fffe0ff */
[----:B------:R-:W-:Y:S04]  /*0a90*/  BSSY.RECONVERGENT B1, `(.L_x_15) ;  /* 0x0000023000017945 */ /* 0x000fe80003800200 */
[----:B--2---:R-:W-:-:S14]  /*0aa0*/  DSETP.GT.XOR P0, PT, R2, R8, !P0 ;  /* 0x000000080200722a */ /* 0x004fdc0004704800 */
[----:B------:R-:W-:Y:S05]  /*0ab0*/  @P0 BRA `(.L_x_16) ;  /* 0x0000000000800947 */ /* 0x000fea0003800000 */
[----:B------:R-:W-:Y:S01]  /*0ac0*/  IMAD.U32 R14, RZ, RZ, UR16 ;  /* 0x00000010ff0e7e24 */ /* 0x000fe2000f8e00ff */
[----:B------:R-:W-:Y:S01]  /*0ad0*/  MOV R20, UR16 ;  /* 0x0000001000147c02 */ /* 0x000fe20008000f00 */
[----:B------:R-:W-:Y:S02]  /*0ae0*/  IMAD.U32 R15, RZ, RZ, UR17 ;  /* 0x00000011ff0f7e24 */ /* 0x000fe4000f8e00ff */
[----:B------:R-:W-:-:S04]  /*0af0*/  IMAD.U32 R21, RZ, RZ, UR17 ;  /* 0x00000011ff157e24 */ /* 0x000fc8000f8e00ff */
        /* <DEDUP_REMOVED lines=23> */
.L_x_18:
[----:B------:R-:W-:Y:S05]  /*0c70*/  BSYNC.RECONVERGENT B2 ;  /* 0x0000000000027941 */ /* 0x000fea0003800200 */
.L_x_17:
[----:B------:R-:W-:-:S08]  /*0c80*/  DADD R2, R14, R2 ;  /* 0x000000000e027229 */ /* 0x000fd00000000002 */
[----:B------:R-:W-:-:S14]  /*0c90*/  DSETP.GT.AND P0, PT, R2, R6, PT ;  /* 0x000000060200722a */ /* 0x000fdc0003f04000 */
[----:B------:R-:W-:-:S04]  /*0ca0*/  @P0 ISETP.NE.AND P1, PT, R24, RZ, PT ;  /* 0x000000ff1800020c */ /* 0x000fc80003f25270 */
[----:B------:R-:W-:-:S09]  /*0cb0*/  @P0 SEL R24, RZ, 0x1, P1 ;  /* 0x00000001ff180807 */ /* 0x000fd20000800000 */
.L_x_16:
[----:B------:R-:W-:Y:S05]  /*0cc0*/  BSYNC.RECONVERGENT B1 ;  /* 0x0000000000017941 */ /* 0x000fea0003800200 */
.L_x_15:
[----:B------:R-:W-:-:S04]  /*0cd0*/  UIADD3 UR6, UPT, UPT, UR6, 0x4, URZ ;  /* 0x0000000406067890 */ /* 0x000fc8000fffe0ff */
[----:B------:R-:W-:-:S09]  /*0ce0*/  UISETP.NE.AND UP1, UPT, UR6, UR5, UPT ;  /* 0x000000050600728c */ /* 0x000fd2000bf25270 */
[----:B------:R-:W-:Y:S05]  /*0cf0*/  BRA.U UP1, `(.L_x_19) ;  /* 0xfffffff501647547 */ /* 0x000fea000b83ffff */
.L_x_2:
[----:B------:R-:W-:-:S09]  /*0d00*/  UISETP.NE.AND UP1, UPT, UR14, URZ, UPT ;  /* 0x000000ff0e00728c */ /* 0x000fd2000bf25270 */
[----:B------:R-:W-:Y:S05]  /*0d10*/  BRA.U !UP1, `(.L_x_20) ;  /* 0x0000000509fc7547 */ /* 0x000fea000b800000 */
        /* <DEDUP_REMOVED lines=12> */
[----:B------:R-:W-:Y:S01]  /*0de0*/  MOV R14, UR6 ;  /* 0x00000006000e7c02 */ /* 0x000fe20008000f00 */
[----:B------:R-:W-:Y:S01]  /*0df0*/  IMAD.U32 R15, RZ, RZ, UR7 ;  /* 0x00000007ff0f7e24 */ /* 0x000fe2000f8e00ff */
        /* <DEDUP_REMOVED lines=23> */
.L_x_24:
[----:B------:R-:W-:Y:S05]  /*0f70*/  BSYNC.RECONVERGENT B2 ;  /* 0x0000000000027941 */ /* 0x000fea0003800200 */
.L_x_23:
[----:B------:R-:W-:-:S08]  /*0f80*/  DADD R2, R14, R2 ;  /* 0x000000000e027229 */ /* 0x000fd00000000002 */
[----:B------:R-:W-:-:S14]  /*0f90*/  DSETP.GT.AND P0, PT, R2, R6, PT ;  /* 0x000000060200722a */ /* 0x000fdc0003f04000 */
[----:B------:R-:W-:-:S04]  /*0fa0*/  @P0 ISETP.NE.AND P1, PT, R24, RZ, PT ;  /* 0x000000ff1800020c */ /* 0x000fc80003f25270 */
[----:B------:R-:W-:-:S09]  /*0fb0*/  @P0 SEL R24, RZ, 0x1, P1 ;  /* 0x00000001ff180807 */ /* 0x000fd20000800000 */
.L_x_22:
[----:B------:R-:W-:Y:S05]  /*0fc0*/  BSYNC.RECONVERGENT B1 ;  /* 0x0000000000017941 */ /* 0x000fea0003800200 */
.L_x_21:
[----:B------:R-:W-:-:S09]  /*0fd0*/  UISETP.NE.AND UP1, UPT, UR14, 0x1, UPT ;  /* 0x000000010e00788c */ /* 0x000fd2000bf25270 */
[----:B------:R-:W-:Y:S05]  /*0fe0*/  BRA.U !UP1, `(.L_x_20) ;  /* 0x0000000509487547 */ /* 0x000fea000b800000 */
        /* <DEDUP_REMOVED lines=15> */
[----:B------:R-:W-:-:S06]  /*10e0*/  MOV R4, 0x1 ;  /* 0x0000000100047802 */ /* 0x000fcc0000000f00 */
        /* <DEDUP_REMOVED lines=18> */
.L_x_28:
[----:B------:R-:W-:Y:S05]  /*1210*/  BSYNC.RECONVERGENT B2 ;  /* 0x0000000000027941 */ /* 0x000fea0003800200 */
.L_x_27:
[----:B------:R-:W-:-:S08]  /*1220*/  DADD R2, R16, R2 ;  /* 0x0000000010027229 */ /* 0x000fd00000000002 */
[----:B------:R-:W-:-:S14]  /*1230*/  DSETP.GT.AND P0, PT, R2, R6, PT ;  /* 0x000000060200722a */ /* 0x000fdc0003f04000 */
[----:B------:R-:W-:-:S04]  /*1240*/  @P0 ISETP.NE.AND P1, PT, R24, RZ, PT ;  /* 0x000000ff1800020c */ /* 0x000fc80003f25270 */
[----:B------:R-:W-:-:S09]  /*1250*/  @P0 SEL R24, RZ, 0x1, P1 ;  /* 0x00000001ff180807 */ /* 0x000fd20000800000 */
.L_x_26:
[----:B------:R-:W-:Y:S05]  /*1260*/  BSYNC.RECONVERGENT B1 ;  /* 0x0000000000017941 */ /* 0x000fea0003800200 */
.L_x_25:
        /* <DEDUP_REMOVED lines=36> */
.L_x_31:
[----:B------:R-:W-:Y:S05]  /*14b0*/  BSYNC.RECONVERGENT B2 ;  /* 0x0000000000027941 */ /* 0x000fea0003800200 */
.L_x_30:
[----:B------:R-:W-:-:S08]  /*14c0*/  DADD R2, R12, R2 ;  /* 0x000000000c027229 */ /* 0x000fd00000000002 */
[----:B------:R-:W-:-:S14]  /*14d0*/  DSETP.GT.AND P0, PT, R2, R6, PT ;  /* 0x000000060200722a */ /* 0x000fdc0003f04000 */
[----:B------:R-:W-:-:S04]  /*14e0*/  @P0 ISETP.NE.AND P1, PT, R24, RZ, PT ;  /* 0x000000ff1800020c */ /* 0x000fc80003f25270 */
[----:B------:R-:W-:-:S09]  /*14f0*/  @P0 SEL R24, RZ, 0x1, P1 ;  /* 0x00000001ff180807 */ /* 0x000fd20000800000 */
.L_x_29:
[----:B------:R-:W-:Y:S05]  /*1500*/  BSYNC.RECONVERGENT B1 ;  /* 0x0000000000017941 */ /* 0x000fea0003800200 */
.L_x_20:
[----:B------:R-:W-:Y:S01]  /*1510*/  ISETP.NE.AND P0, PT, R24, RZ, PT ;  /* 0x000000ff1800720c */ /* 0x000fe20003f05270 */
[----:B------:R-:W-:-:S12]  /*1520*/  BSSY.RECONVERGENT B0, `(.L_x_1) ;  /* 0x0000006000007945 */ /* 0x000fd80003800200 */
[----:B------:R-:W-:Y:S05]  /*1530*/  @!P0 BRA `(.L_x_32) ;  /* 0x0000000000108947 */ /* 0x000fea0003800000 */
[----:B------:R-:W-:Y:S01]  /*1540*/  MOV R2, UR8 ;  /* 0x0000000800027c02 */ /* 0x000fe20008000f00 */
[----:B------:R-:W-:-:S06]  /*1550*/  IMAD.U32 R3, RZ, RZ, UR9 ;  /* 0x00000009ff037e24 */ /* 0x000fcc000f8e00ff */
[----:B------:R-:W2:Y:S04]  /*1560*/  LDG.E.64 R2, desc[UR12][R2.64+0x648] ;  /* 0x0006480c02027981 */ /* 0x000ea8000c1e1b00 */
[----:B--2---:R0:W-:Y:S02]  /*1570*/  STG.E.64 desc[UR12][R10.64], R2 ;  /* 0x000000020a007986 */ /* 0x0041e4000c101b0c */
.L_x_32:
[----:B------:R-:W-:Y:S05]  /*1580*/  BSYNC.RECONVERGENT B0 ;  /* 0x0000000000007941 */ /* 0x000fea0003800200 */
.L_x_1:
[----:B------:R-:W-:Y:S05]  /*1590*/  BRA.U UP0, `(.L_x_33) ;  /* 0xffffffe900ec7547 */ /* 0x000fea000b83ffff */
[----:B------:R-:W-:Y:S05]  /*15a0*/  EXIT ;  /* 0x000000000000794d */ /* 0x000fea0003800000 */
        .weak           $__internal_0_$__cuda_sm20_div_rn_f64_full
        .type           $__internal_0_$__cuda_sm20_div_rn_f64_full,@function
        .size           $__internal_0_$__cuda_sm20_div_rn_f64_full,(.L_x_40 - $__internal_0_$__cuda_sm20_div_rn_f64_full)
$__internal_0_$__cuda_sm20_div_rn_f64_full:
[----:B------:R-:W-:Y:S01]  /*15b0*/  FSETP.GEU.AND P2, PT, |R19|, 1.469367938527859385e-39, PT ;  /* 0x001000001300780b */ /* 0x000fe20003f4e200 */
[----:B------:R-:W-:Y:S01]  /*15c0*/  IMAD.MOV.U32 R0, RZ, RZ, 0x1ca00000 ;  /* 0x1ca00000ff007424 */ /* 0x000fe200078e00ff */
[C---:B------:R-:W-:Y:S01]  /*15d0*/  FSETP.GEU.AND P0, PT, |R23|.reuse, 1.469367938527859385e-39, PT ;  /* 0x001000001700780b */ /* 0x040fe20003f0e200 */
[----:B------:R-:W-:Y:S01]  /*15e0*/  IMAD.MOV.U32 R28, RZ, RZ, R18 ;  /* 0x000000ffff1c7224 */ /* 0x000fe200078e0012 */
[----:B------:R-:W-:Y:S01]  /*15f0*/  LOP3.LUT R20, R23, 0x800fffff, RZ, 0xc0, !PT ;  /* 0x800fffff17147812 */ /* 0x000fe200078ec0ff */
[----:B------:R-:W-:Y:S01]  /*1600*/  IMAD.MOV.U32 R26, RZ, RZ, 0x1 ;  /* 0x00000001ff1a7424 */ /* 0x000fe200078e00ff */
[----:B------:R-:W-:Y:S01]  /*1610*/  LOP3.LUT R2, R19, 0x7ff00000, RZ, 0xc0, !PT ;  /* 0x7ff0000013027812 */ /* 0x000fe200078ec0ff */
[----:B------:R-:W-:Y:S01]  /*1620*/  BSSY.RECONVERGENT B0, `(.L_x_34) ;  /* 0x0000055000007945 */ /* 0x000fe20003800200 */
[----:B------:R-:W-:Y:S01]  /*1630*/  LOP3.LUT R21, R20, 0x3ff00000, RZ, 0xfc, !PT ;  /* 0x3ff0000014157812 */ /* 0x000fe200078efcff */
[----:B------:R-:W-:Y:S01]  /*1640*/  IMAD.MOV.U32 R20, RZ, RZ, R22 ;  /* 0x000000ffff147224 */ /* 0x000fe200078e0016 */
[----:B------:R-:W-:-:S03]  /*1650*/  LOP3.LUT R3, R23, 0x7ff00000, RZ, 0xc0, !PT ;  /* 0x7ff0000017037812 */ /* 0x000fc600078ec0ff */
[----:B------:R-:W-:Y:S01]  /*1660*/  @!P2 LOP3.LUT R5, R23, 0x7ff00000, RZ, 0xc0, !PT ;  /* 0x7ff000001705a812 */ /* 0x000fe200078ec0ff */
[----:B------:R-:W-:Y:S01]  /*1670*/  @!P2 IMAD.MOV.U32 R30, RZ, RZ, RZ ;  /* 0x000000ffff1ea224 */ /* 0x000fe200078e00ff */
[----:B------:R-:W-:Y:S01]  /*1680*/  @!P0 DMUL R20, R22, 8.98846567431157953865e+307 ;  /* 0x7fe0000016148828 */ /* 0x000fe20000000000 */
[C---:B------:R-:W-:Y:S02]  /*1690*/  ISETP.GE.U32.AND P1, PT, R2.reuse, R3, PT ;  /* 0x000000030200720c */ /* 0x040fe40003f26070 */
[----:B------:R-:W-:Y:S02]  /*16a0*/  @!P2 ISETP.GE.U32.AND P3, PT, R2, R5, PT ;  /* 0x000000050200a20c */ /* 0x000fe40003f66070 */
[C---:B------:R-:W-:Y:S01]  /*16b0*/  SEL R5, R0.reuse, 0x63400000, !P1 ;  /* 0x6340000000057807 */ /* 0x040fe20004800000 */
[----:B------:R-:W0:Y:S01]  /*16c0*/  MUFU.RCP64H R27, R21 ;  /* 0x00000015001b7308 */ /* 0x000e220000001800 */
[----:B------:R-:W-:Y:S02]  /*16d0*/  @!P2 SEL R25, R0, 0x63400000, !P3 ;  /* 0x634000000019a807 */ /* 0x000fe40005800000 */
[--C-:B------:R-:W-:Y:S01]  /*16e0*/  LOP3.LUT R29, R5, 0x800fffff, R19.reuse, 0xf8, !PT ;  /* 0x800fffff051d7812 */ /* 0x100fe200078ef813 */
[----:B------:R-:W-:Y:S01]  /*16f0*/  IMAD.MOV.U32 R5, RZ, RZ, R2 ;  /* 0x000000ffff057224 */ /* 0x000fe200078e0002 */
[----:B------:R-:W-:-:S02]  /*1700*/  @!P2 LOP3.LUT R25, R25, 0x80000000, R19, 0xf8, !PT ;  /* 0x800000001919a812 */ /* 0x000fc400078ef813 */
[----:B------:R-:W-:Y:S02]  /*1710*/  @!P0 LOP3.LUT R3, R21, 0x7ff00000, RZ, 0xc0, !PT ;  /* 0x7ff0000015038812 */ /* 0x000fe400078ec0ff */
[----:B------:R-:W-:-:S06]  /*1720*/  @!P2 LOP3.LUT R31, R25, 0x100000, RZ, 0xfc, !PT ;  /* 0x00100000191fa812 */ /* 0x000fcc00078efcff */
[----:B------:R-:W-:Y:S02]  /*1730*/  @!P2 DFMA R28, R28, 2, -R30 ;  /* 0x400000001c1ca82b */ /* 0x000fe4000000081e */
[----:B0-----:R-:W-:-:S08]  /*1740*/  DFMA R30, R26, -R20, 1 ;  /* 0x3ff000001a1e742b */ /* 0x001fd00000000814 */
[----:B------:R-:W-:Y:S01]  /*1750*/  DFMA R30, R30, R30, R30 ;  /* 0x0000001e1e1e722b */ /* 0x000fe2000000001e */
[----:B------:R-:W-:-:S04]  /*1760*/  @!P2 LOP3.LUT R5, R29, 0x7ff00000, RZ, 0xc0, !PT ;  /* 0x7ff000001d05a812 */ /* 0x000fc800078ec0ff */
[----:B------:R-:W-:-:S03]  /*1770*/  IADD3 R25, PT, PT, R5, -0x1, RZ ;  /* 0xffffffff05197810 */ /* 0x000fc60007ffe0ff */
[----:B------:R-:W-:Y:S01]  /*1780*/  DFMA R26, R26, R30, R26 ;  /* 0x0000001e1a1a722b */ /* 0x000fe2000000001a */
[----:B------:R-:W-:Y:S01]  /*1790*/  ISETP.GT.U32.AND P0, PT, R25, 0x7feffffe, PT ;  /* 0x7feffffe1900780c */ /* 0x000fe20003f04070 */
[----:B------:R-:W-:-:S05]  /*17a0*/  VIADD R25, R3, 0xffffffff ;  /* 0xffffffff03197836 */ /* 0x000fca0000000000 */
[----:B------:R-:W-:Y:S01]  /*17b0*/  ISETP.GT.U32.OR P0, PT, R25, 0x7feffffe, P0 ;  /* 0x7feffffe1900780c */ /* 0x000fe20000704470 */
[----:B------:R-:W-:-:S08]  /*17c0*/  DFMA R32, R26, -R20, 1 ;  /* 0x3ff000001a20742b */ /* 0x000fd00000000814 */
[----:B------:R-:W-:-:S08]  /*17d0*/  DFMA R32, R26, R32, R26 ;  /* 0x000000201a20722b */ /* 0x000fd0000000001a */
[----:B------:R-:W-:-:S08]  /*17e0*/  DMUL R30, R32, R28 ;  /* 0x0000001c201e7228 */ /* 0x000fd00000000000 */
[----:B------:R-:W-:-:S08]  /*17f0*/  DFMA R26, R30, -R20, R28 ;  /* 0x800000141e1a722b */ /* 0x000fd0000000001c */
[----:B------:R-:W-:Y:S01]  /*1800*/  DFMA R26, R32, R26, R30 ;  /* 0x0000001a201a722b */ /* 0x000fe2000000001e */
[----:B------:R-:W-:Y:S10]  /*1810*/  @P0 BRA `(.L_x_35) ;  /* 0x0000000000740947 */ /* 0x000ff40003800000 */
[----:B------:R-:W-:-:S04]  /*1820*/  LOP3.LUT R3, R23, 0x7ff00000, RZ, 0xc0, !PT ;  /* 0x7ff0000017037812 */ /* 0x000fc800078ec0ff */
[CC--:B------:R-:W-:Y:S02]  /*1830*/  VIADDMNMX R5, R2.reuse, -R3.reuse, 0xb9600000, !PT ;  /* 0xb960000002057446 */ /* 0x0c0fe40007800903 */
[----:B------:R-:W-:Y:S01]  /*1840*/  ISETP.GE.U32.AND P0, PT, R2, R3, PT ;  /* 0x000000030200720c */ /* 0x000fe20003f06070 */
[----:B------:R-:W-:Y:S01]  /*1850*/  IMAD.MOV.U32 R2, RZ, RZ, RZ ;  /* 0x000000ffff027224 */ /* 0x000fe200078e00ff */
[----:B------:R-:W-:Y:S02]  /*1860*/  VIMNMX R5, PT, PT, R5, 0x46a00000, PT ;  /* 0x46a0000005057848 */ /* 0x000fe40003fe0100 */
[----:B------:R-:W-:-:S05]  /*1870*/  SEL R0, R0, 0x63400000, !P0 ;  /* 0x6340000000007807 */ /* 0x000fca0004000000 */
[----:B------:R-:W-:-:S04]  /*1880*/  IMAD.IADD R0, R5, 0x1, -R0 ;  /* 0x0000000105007824 */ /* 0x000fc800078e0a00 */
[----:B------:R-:W-:-:S06]  /*1890*/  VIADD R3, R0, 0x7fe00000 ;  /* 0x7fe0000000037836 */ /* 0x000fcc0000000000 */
[----:B------:R-:W-:-:S10]  /*18a0*/  DMUL R30, R26, R2 ;  /* 0x000000021a1e7228 */ /* 0x000fd40000000000 */
[----:B------:R-:W-:-:S13]  /*18b0*/  FSETP.GTU.AND P0, PT, |R31|, 1.469367938527859385e-39, PT ;  /* 0x001000001f00780b */ /* 0x000fda0003f0c200 */
[----:B------:R-:W-:Y:S05]  /*18c0*/  @P0 BRA `(.L_x_36) ;  /* 0x0000000000a80947 */ /* 0x000fea0003800000 */
[----:B------:R-:W-:Y:S01]  /*18d0*/  DFMA R20, R26, -R20, R28 ;  /* 0x800000141a14722b */ /* 0x000fe2000000001c */
[----:B------:R-:W-:-:S09]  /*18e0*/  IMAD.MOV.U32 R18, RZ, RZ, RZ ;  /* 0x000000ffff127224 */ /* 0x000fd200078e00ff */
[C---:B------:R-:W-:Y:S02]  /*18f0*/  FSETP.NEU.AND P0, PT, R21.reuse, RZ, PT ;  /* 0x000000ff1500720b */ /* 0x040fe40003f0d000 */
[----:B------:R-:W-:-:S04]  /*1900*/  LOP3.LUT R22, R21, 0x80000000, R23, 0x48, !PT ;  /* 0x8000000015167812 */ /* 0x000fc800078e4817 */
[----:B------:R-:W-:-:S07]  /*1910*/  LOP3.LUT R19, R22, R3, RZ, 0xfc, !PT ;  /* 0x0000000316137212 */ /* 0x000fce00078efcff */
[----:B------:R-:W-:Y:S05]  /*1920*/  @!P0 BRA `(.L_x_36) ;  /* 0x0000000000908947 */ /* 0x000fea0003800000 */
[----:B------:R-:W-:Y:S01]  /*1930*/  IMAD.MOV R3, RZ, RZ, -R0 ;  /* 0x000000ffff037224 */ /* 0x000fe200078e0a00 */
[----:B------:R-:W-:Y:S01]  /*1940*/  IADD3 R0, PT, PT, -R0, -0x43300000, RZ ;  /* 0xbcd0000000007810 */ /* 0x000fe20007ffe1ff */
[----:B------:R-:W-:-:S06]  /*1950*/  IMAD.MOV.U32 R2, RZ, RZ, RZ ;  /* 0x000000ffff027224 */ /* 0x000fcc00078e00ff */
[----:B------:R-:W-:Y:S02]  /*1960*/  DFMA R2, R30, -R2, R26 ;  /* 0x800000021e02722b */ /* 0x000fe4000000001a */
[----:B------:R-:W-:-:S08]  /*1970*/  DMUL.RP R26, R26, R18 ;  /* 0x000000121a1a7228 */ /* 0x000fd00000008000 */
[----:B------:R-:W-:Y:S02]  /*1980*/  FSETP.NEU.AND P0, PT, |R3|, R0, PT ;  /* 0x000000000300720b */ /* 0x000fe40003f0d200 */
[----:B------:R-:W-:Y:S02]  /*1990*/  LOP3.LUT R22, R27, R22, RZ, 0x3c, !PT ;  /* 0x000000161b167212 */ /* 0x000fe400078e3cff */
[----:B------:R-:W-:Y:S02]  /*19a0*/  FSEL R0, R26, R30, !P0 ;  /* 0x0000001e1a007208 */ /* 0x000fe40004000000 */
[----:B------:R-:W-:Y:S02]  /*19b0*/  FSEL R3, R22, R31, !P0 ;  /* 0x0000001f16037208 */ /* 0x000fe40004000000 */
[----:B------:R-:W-:-:S03]  /*19c0*/  MOV R30, R0 ;  /* 0x00000000001e7202 */ /* 0x000fc60000000f00 */
[----:B------:R-:W-:Y:S01]  /*19d0*/  IMAD.MOV.U32 R31, RZ, RZ, R3 ;  /* 0x000000ffff1f7224 */ /* 0x000fe200078e0003 */
[----:B------:R-:W-:Y:S06]  /*19e0*/  BRA `(.L_x_36) ;  /* 0x0000000000607947 */ /* 0x000fec0003800000 */
.L_x_35:
[----:B------:R-:W-:-:S14]  /*19f0*/  DSETP.NAN.AND P0, PT, R18, R18, PT ;  /* 0x000000121200722a */ /* 0x000fdc0003f08000 */
[----:B------:R-:W-:Y:S05]  /*1a00*/  @P0 BRA `(.L_x_37) ;  /* 0x00000000004c0947 */ /* 0x000fea0003800000 */
[----:B------:R-:W-:-:S14]  /*1a10*/  DSETP.NAN.AND P0, PT, R22, R22, PT ;  /* 0x000000161600722a */ /* 0x000fdc0003f08000 */
[----:B------:R-:W-:Y:S05]  /*1a20*/  @P0 BRA `(.L_x_38) ;  /* 0x0000000000340947 */ /* 0x000fea0003800000 */
[----:B------:R-:W-:Y:S01]  /*1a30*/  ISETP.NE.AND P0, PT, R5, R3, PT ;  /* 0x000000030500720c */ /* 0x000fe20003f05270 */
[----:B------:R-:W-:Y:S02]  /*1a40*/  IMAD.MOV.U32 R30, RZ, RZ, 0x0 ;  /* 0x00000000ff1e7424 */ /* 0x000fe400078e00ff */
[----:B------:R-:W-:-:S10]  /*1a50*/  IMAD.MOV.U32 R31, RZ, RZ, -0x80000 ;  /* 0xfff80000ff1f7424 */ /* 0x000fd400078e00ff */
[----:B------:R-:W-:Y:S05]  /*1a60*/  @!P0 BRA `(.L_x_36) ;  /* 0x0000000000408947 */ /* 0x000fea0003800000 */
[----:B------:R-:W-:Y:S02]  /*1a70*/  ISETP.NE.AND P0, PT, R5, 0x7ff00000, PT ;  /* 0x7ff000000500780c */ /* 0x000fe40003f05270 */
[----:B------:R-:W-:Y:S02]  /*1a80*/  LOP3.LUT R19, R19, 0x80000000, R23, 0x48, !PT ;  /* 0x8000000013137812 */ /* 0x000fe400078e4817 */
[----:B------:R-:W-:-:S13]  /*1a90*/  ISETP.EQ.OR P0, PT, R3, RZ, !P0 ;  /* 0x000000ff0300720c */ /* 0x000fda0004702670 */
[----:B------:R-:W-:Y:S01]  /*1aa0*/  @P0 LOP3.LUT R0, R19, 0x7ff00000, RZ, 0xfc, !PT ;  /* 0x7ff0000013000812 */ /* 0x000fe200078efcff */
[----:B------:R-:W-:Y:S02]  /*1ab0*/  @!P0 IMAD.MOV.U32 R30, RZ, RZ, RZ ;  /* 0x000000ffff1e8224 */ /* 0x000fe400078e00ff */
[----:B------:R-:W-:Y:S02]  /*1ac0*/  @!P0 IMAD.MOV.U32 R31, RZ, RZ, R19 ;  /* 0x000000ffff1f8224 */ /* 0x000fe400078e0013 */
[----:B------:R-:W-:Y:S02]  /*1ad0*/  @P0 IMAD.MOV.U32 R30, RZ, RZ, RZ ;  /* 0x000000ffff1e0224 */ /* 0x000fe400078e00ff */
[----:B------:R-:W-:Y:S01]  /*1ae0*/  @P0 IMAD.MOV.U32 R31, RZ, RZ, R0 ;  /* 0x000000ffff1f0224 */ /* 0x000fe200078e0000 */
[----:B------:R-:W-:Y:S06]  /*1af0*/  BRA `(.L_x_36) ;  /* 0x00000000001c7947 */ /* 0x000fec0003800000 */
.L_x_38:
[----:B------:R-:W-:Y:S02]  /*1b00*/  LOP3.LUT R3, R23, 0x80000, RZ, 0xfc, !PT ;  /* 0x0008000017037812 */ /* 0x000fe400078efcff */
[----:B------:R-:W-:-:S03]  /*1b10*/  MOV R30, R22 ;  /* 0x00000016001e7202 */ /* 0x000fc60000000f00 */
[----:B------:R-:W-:Y:S01]  /*1b20*/  IMAD.MOV.U32 R31, RZ, RZ, R3 ;  /* 0x000000ffff1f7224 */ /* 0x000fe200078e0003 */
[----:B------:R-:W-:Y:S06]  /*1b30*/  BRA `(.L_x_36) ;  /* 0x00000000000c7947 */ /* 0x000fec0003800000 */
.L_x_37:
[----:B------:R-:W-:Y:S01]  /*1b40*/  LOP3.LUT R3, R19, 0x80000, RZ, 0xfc, !PT ;  /* 0x0008000013037812 */ /* 0x000fe200078efcff */
[----:B------:R-:W-:-:S04]  /*1b50*/  IMAD.MOV.U32 R30, RZ, RZ, R18 ;  /* 0x000000ffff1e7224 */ /* 0x000fc800078e0012 */
[----:B------:R-:W-:-:S07]  /*1b60*/  IMAD.MOV.U32 R31, RZ, RZ, R3 ;  /* 0x000000ffff1f7224 */ /* 0x000fce00078e0003 */
.L_x_36:
[----:B------:R-:W-:Y:S05]  /*1b70*/  BSYNC.RECONVERGENT B0 ;  /* 0x0000000000007941 */ /* 0x000fea0003800200 */
.L_x_34:
[----:B------:R-:W-:Y:S02]  /*1b80*/  IMAD.MOV.U32 R5, RZ, RZ, 0x0 ;  /* 0x00000000ff057424 */ /* 0x000fe400078e00ff */
[----:B------:R-:W-:Y:S02]  /*1b90*/  IMAD.MOV.U32 R2, RZ, RZ, R30 ;  /* 0x000000ffff027224 */ /* 0x000fe400078e001e */
[----:B------:R-:W-:Y:S01]  /*1ba0*/  IMAD.MOV.U32 R3, RZ, RZ, R31 ;  /* 0x000000ffff037224 */ /* 0x000fe200078e001f */
[----:B------:R-:W-:Y:S06]  /*1bb0*/  RET.REL.NODEC R4 `(_Z25update_temperature_kernelPdP7Polygoni) ;  /* 0xffffffe404107950 */ /* 0x000fec0003c3ffff */
.L_x_39:
        /* <DEDUP_REMOVED lines=12> */
.L_x_40:


//--------------------- .nv.shared.reserved.0     --------------------------
	.section	.nv.shared.reserved.0,"aw",@nobits
	.weak		__nv_reservedSMEM_offset_0_alias
	.size		__nv_reservedSMEM_offset_0_alias, 0, 64
	.other		__nv_reservedSMEM_offset_0_alias,@"STO_CUDA_RESERVED_SHARED STV_DEFAULT"
__nv_reservedSMEM_offset_0_alias:
	.zero		0
	.zero		64


//--------------------- .nv.constant0._Z31simulate_heat_conduction_kernelPdS_ --------------------------
	.section	.nv.constant0._Z31simulate_heat_conduction_kernelPdS_,"a",@progbits
	.sectionflags	@""
	.align	4
.nv.constant0._Z31simulate_heat_conduction_kernelPdS_:
	.zero		912


//--------------------- .nv.constant0._Z25update_temperature_kernelPdP7Polygoni --------------------------
	.section	.nv.constant0._Z25update_temperature_kernelPdP7Polygoni,"a",@progbits
	.sectionflags	@""
	.align	4
.nv.constant0._Z25update_temperature_kernelPdP7Polygoni:
	.zero		916


//--------------------- SYMBOLS --------------------------

	.type		.nv.reservedSmem.offset0,@object
	.size		.nv.reservedSmem.offset0,0x4
